	.headerflags	@"EF_CUDA_TEXMODE_UNIFIED EF_CUDA_64BIT_ADDRESS EF_CUDA_ACCELERATORS EF_CUDA_SM90 EF_CUDA_VIRTUAL_SM(EF_CUDA_SM90)"
	.elftype	@"ET_EXEC"


//--------------------- .nv.info                  --------------------------
	.section	.nv.info,"",@"SHT_CUDA_INFO"
	.align	4


	//----- nvinfo : EIATTR_REGCOUNT
	.align		4
        /*0000*/ 	.byte	0x04, 0x2f
        /*0002*/ 	.short	(.L_1 - .L_0)
	.align		4
.L_0:
        /*0004*/ 	.word	index@(triton_poi_fused_add_mul_sigmoid_7)
        /*0008*/ 	.word	0x00000020


	//----- nvinfo : EIATTR_MIN_STACK_SIZE
	.align		4
.L_1:
        /*000c*/ 	.byte	0x04, 0x12
        /*000e*/ 	.short	(.L_3 - .L_2)
	.align		4
.L_2:
        /*0010*/ 	.word	index@(triton_poi_fused_add_mul_sigmoid_7)
        /*0014*/ 	.word	0x00000000


	//----- nvinfo : EIATTR_FRAME_SIZE
	.align		4
.L_3:
        /*0018*/ 	.byte	0x04, 0x11
        /*001a*/ 	.short	(.L_5 - .L_4)
	.align		4
.L_4:
        /*001c*/ 	.word	index@(triton_poi_fused_add_mul_sigmoid_7)
        /*0020*/ 	.word	0x00000000


	//----- nvinfo : EIATTR_MIN_STACK_SIZE
	.align		4
.L_5:
        /*0024*/ 	.byte	0x04, 0x12
        /*0026*/ 	.short	(.L_7 - .L_6)
	.align		4
.L_6:
        /*0028*/ 	.word	index@(triton_poi_fused_add_mul_sigmoid_7)
        /*002c*/ 	.word	0x00000000
.L_7:


//--------------------- .nv.info.triton_poi_fused_add_mul_sigmoid_7 --------------------------
	.section	.nv.info.triton_poi_fused_add_mul_sigmoid_7,"",@"SHT_CUDA_INFO"
	.sectionflags	@""
	.align	4


	//----- nvinfo : EIATTR_CUDA_API_VERSION
	.align		4
        /*0000*/ 	.byte	0x04, 0x37
        /*0002*/ 	.short	(.L_9 - .L_8)
.L_8:
        /*0004*/ 	.word	0x0000007c


	//----- nvinfo : EIATTR_KPARAM_INFO
	.align		4
.L_9:
        /*0008*/ 	.byte	0x04, 0x17
        /*000a*/ 	.short	(.L_11 - .L_10)
.L_10:
        /*000c*/ 	.word	0x00000000
        /*0010*/ 	.short	0x0005
        /*0012*/ 	.short	0x0024
        /*0014*/ 	.byte	0x00, 0xf0, 0x11, 0x00


	//----- nvinfo : EIATTR_KPARAM_INFO
	.align		4
.L_11:
        /*0018*/ 	.byte	0x04, 0x17
        /*001a*/ 	.short	(.L_13 - .L_12)
.L_12:
        /*001c*/ 	.word	0x00000000
        /*0020*/ 	.short	0x0004
        /*0022*/ 	.short	0x0020
        /*0024*/ 	.byte	0x00, 0xf0, 0x11, 0x00


	//----- nvinfo : EIATTR_KPARAM_INFO
	.align		4
.L_13:
        /*0028*/ 	.byte	0x04, 0x17
        /*002a*/ 	.short	(.L_15 - .L_14)
.L_14:
        /*002c*/ 	.word	0x00000000
        /*0030*/ 	.short	0x0003
        /*0032*/ 	.short	0x0018
        /*0034*/ 	.byte	0x00, 0xf4, 0x21, 0x00


	//----- nvinfo : EIATTR_KPARAM_INFO
	.align		4
.L_15:
        /*0038*/ 	.byte	0x04, 0x17
        /*003a*/ 	.short	(.L_17 - .L_16)
.L_16:
        /*003c*/ 	.word	0x00000000
        /*0040*/ 	.short	0x0002
        /*0042*/ 	.short	0x0010
        /*0044*/ 	.byte	0x00, 0xf4, 0x21, 0x00


	//----- nvinfo : EIATTR_KPARAM_INFO
	.align		4
.L_17:
        /*0048*/ 	.byte	0x04, 0x17
        /*004a*/ 	.short	(.L_19 - .L_18)
.L_18:
        /*004c*/ 	.word	0x00000000
        /*0050*/ 	.short	0x0001
        /*0052*/ 	.short	0x0008
        /*0054*/ 	.byte	0x00, 0xf4, 0x21, 0x00


	//----- nvinfo : EIATTR_KPARAM_INFO
	.align		4
.L_19:
        /*0058*/ 	.byte	0x04, 0x17
        /*005a*/ 	.short	(.L_21 - .L_20)
.L_20:
        /*005c*/ 	.word	0x00000000
        /*0060*/ 	.short	0x0000
        /*0062*/ 	.short	0x0000
        /*0064*/ 	.byte	0x00, 0xf4, 0x21, 0x00


	//----- nvinfo : EIATTR_SPARSE_MMA_MASK
	.align		4
.L_21:
        /*0068*/ 	.byte	0x03, 0x50
        /*006a*/ 	.short	0x0000


	//----- nvinfo : EIATTR_MAXREG_COUNT
	.align		4
        /*006c*/ 	.byte	0x03, 0x1b
        /*006e*/ 	.short	0x00ff


	//----- nvinfo : EIATTR_EXIT_INSTR_OFFSETS
	.align		4
        /*0070*/ 	.byte	0x04, 0x1c
        /*0072*/ 	.short	(.L_23 - .L_22)


	//   ....[0]....
.L_22:
        /*0074*/ 	.word	0x00000920


	//   ....[1]....
        /*0078*/ 	.word	0x00000970


	//----- nvinfo : EIATTR_REQNTID
	.align		4
.L_23:
        /*007c*/ 	.byte	0x04, 0x10
        /*007e*/ 	.short	(.L_25 - .L_24)
.L_24:
        /*0080*/ 	.word	0x00000080
        /*0084*/ 	.word	0x00000001
        /*0088*/ 	.word	0x00000001


	//----- nvinfo : EIATTR_CBANK_PARAM_SIZE
	.align		4
.L_25:
        /*008c*/ 	.byte	0x03, 0x19
        /*008e*/ 	.short	0x0028


	//----- nvinfo : EIATTR_PARAM_CBANK
	.align		4
        /*0090*/ 	.byte	0x04, 0x0a
        /*0092*/ 	.short	(.L_27 - .L_26)
	.align		4
.L_26:
        /*0094*/ 	.word	index@(.nv.constant0.triton_poi_fused_add_mul_sigmoid_7)
        /*0098*/ 	.short	0x0210
        /*009a*/ 	.short	0x0028


	//----- nvinfo : EIATTR_SW_WAR
	.align		4
.L_27:
        /*009c*/ 	.byte	0x04, 0x36
        /*009e*/ 	.short	(.L_29 - .L_28)
.L_28:
        /*00a0*/ 	.word	0x00000008
.L_29:


//--------------------- .nv.callgraph             --------------------------
	.section	.nv.callgraph,"",@"SHT_CUDA_CALLGRAPH"
	.align	4
	.sectionentsize	8
	.align		4
        /*0000*/ 	.word	0x00000000
	.align		4
        /*0004*/ 	.word	0xffffffff
	.align		4
        /*0008*/ 	.word	0x00000000
	.align		4
        /*000c*/ 	.word	0xfffffffe
	.align		4
        /*0010*/ 	.word	0x00000000
	.align		4
        /*0014*/ 	.word	0xfffffffd
	.align		4
        /*0018*/ 	.word	0x00000000
	.align		4
        /*001c*/ 	.word	0xfffffffc


//--------------------- .text.triton_poi_fused_add_mul_sigmoid_7 --------------------------
	.section	.text.triton_poi_fused_add_mul_sigmoid_7,"ax",@progbits
	.sectionflags	@"SHF_BARRIERS=1"
	.align	128
        .global         triton_poi_fused_add_mul_sigmoid_7
        .type           triton_poi_fused_add_mul_sigmoid_7,@function
        .size           triton_poi_fused_add_mul_sigmoid_7,(.L_x_1 - triton_poi_fused_add_mul_sigmoid_7)
        .other          triton_poi_fused_add_mul_sigmoid_7,@"STO_CUDA_ENTRY STV_DEFAULT"
triton_poi_fused_add_mul_sigmoid_7:
.text.triton_poi_fused_add_mul_sigmoid_7:
[----:B------:R-:W0:Y:S01]  /*0000*/  LDC R1, c[0x0][0x28] ;  /* 0x00000a00ff017b82 */ /* 0x000e220000000800 */
[----:B------:R-:W1:Y:S07]  /*0010*/  S2R R4, SR_TID.X ;  /* 0x0000000000047919 */ /* 0x000e6e0000002100 */
[----:B------:R-:W2:Y:S01]  /*0020*/  LDC.64 R18, c[0x0][0x210] ;  /* 0x00008400ff127b82 */ /* 0x000ea20000000a00 */
[----:B------:R-:W-:Y:S01]  /*0030*/  ULDC.64 UR6, c[0x0][0x208] ;  /* 0x0000820000067ab9 */ /* 0x000fe20000000a00 */
[----:B------:R-:W3:Y:S01]  /*0040*/  S2R R2, SR_CTAID.Y ;  /* 0x0000000000027919 */ /* 0x000ee20000002600 */
[----:B------:R-:W4:Y:S05]  /*0050*/  S2R R21, SR_CTAID.X ;  /* 0x0000000000157919 */ /* 0x000f2a0000002500 */
[----:B------:R-:W5:Y:S08]  /*0060*/  LDC.64 R26, c[0x0][0x218] ;  /* 0x00008600ff1a7b82 */ /* 0x000f700000000a00 */
[----:B------:R-:W5:Y:S01]  /*0070*/  LDC.64 R22, c[0x0][0x220] ;  /* 0x00008800ff167b82 */ /* 0x000f620000000a00 */
[----:B------:R-:W-:Y:S01]  /*0080*/  CS2R R10, SRZ ;  /* 0x00000000000a7805 */ /* 0x000fe2000001ff00 */
[----:B------:R-:W-:Y:S01]  /*0090*/  ULDC.64 UR4, c[0x0][0x210] ;  /* 0x0000840000047ab9 */ /* 0x000fe20000000a00 */
[----:B-1----:R-:W-:Y:S01]  /*00a0*/  SHF.R.U32.HI R0, RZ, 0x3, R4 ;  /* 0x00000003ff007819 */ /* 0x002fe20000011604 */
[----:B---3--:R-:W-:-:S03]  /*00b0*/  IMAD.SHL.U32 R3, R2, 0x20, RZ ;  /* 0x0000002002037824 */ /* 0x008fc600078e00ff */
[----:B------:R-:W-:-:S04]  /*00c0*/  SGXT.U32 R0, R0, 0x4 ;  /* 0x000000040000781a */ /* 0x000fc80000000000 */
[----:B------:R-:W-:-:S05]  /*00d0*/  LOP3.LUT R17, R3, R0, RZ, 0xfc, !PT ;  /* 0x0000000003117212 */ /* 0x000fca00078efcff */
[----:B--2---:R-:W-:-:S06]  /*00e0*/  IMAD.WIDE R18, R17, 0x4, R18 ;  /* 0x0000000411127825 */ /* 0x004fcc00078e0212 */
[----:B------:R-:W2:Y:S01]  /*00f0*/  LDG.E.EL R18, desc[UR6][R18.64] ;  /* 0x0000000612127981 */ /* 0x000ea2000c2e1900 */
[----:B------:R-:W-:Y:S01]  /*0100*/  SHF.R.S32.HI R20, RZ, 0x1a, R2 ;  /* 0x0000001aff147819 */ /* 0x000fe20000011402 */
[----:B------:R-:W-:Y:S01]  /*0110*/  IMAD.SHL.U32 R2, R4, 0x4, RZ ;  /* 0x0000000404027824 */ /* 0x000fe200078e00ff */
[----:B------:R-:W-:Y:S01]  /*0120*/  CS2R R4, SRZ ;  /* 0x0000000000047805 */ /* 0x000fe2000001ff00 */
[----:B----4-:R-:W-:Y:S01]  /*0130*/  IMAD.SHL.U32 R21, R21, 0x20, RZ ;  /* 0x0000002015157824 */ /* 0x010fe200078e00ff */
[----:B------:R-:W-:-:S04]  /*0140*/  SGXT R20, R20, 0x1 ;  /* 0x000000011414781a */ /* 0x000fc80000000200 */
[----:B------:R-:W-:Y:S02]  /*0150*/  LOP3.LUT R16, R21, 0x1c, R2, 0xf8, !PT ;  /* 0x0000001c15107812 */ /* 0x000fe400078ef802 */
[----:B------:R-:W-:Y:S02]  /*0160*/  LEA.HI R6, R20, R17, RZ, 0xc ;  /* 0x0000001114067211 */ /* 0x000fe400078f60ff */
[----:B------:R-:W-:Y:S01]  /*0170*/  ISETP.GE.AND P0, PT, R16, 0x200, PT ;  /* 0x000002001000780c */ /* 0x000fe20003f06270 */
[----:B------:R-:W-:Y:S01]  /*0180*/  IMAD R13, R17, 0x200, R16 ;  /* 0x00000200110d7824 */ /* 0x000fe200078e0210 */
[----:B------:R-:W-:Y:S02]  /*0190*/  SHF.R.S32.HI R9, RZ, 0xc, R6 ;  /* 0x0000000cff097819 */ /* 0x000fe40000011406 */
[----:B------:R-:W-:Y:S01]  /*01a0*/  CS2R R6, SRZ ;  /* 0x0000000000067805 */ /* 0x000fe2000001ff00 */
[----:B-----5:R-:W-:-:S04]  /*01b0*/  IMAD.WIDE R12, R13, 0x4, R26 ;  /* 0x000000040d0c7825 */ /* 0x020fc800078e021a */
[----:B------:R-:W-:Y:S01]  /*01c0*/  IMAD R15, R9, 0x200, R16 ;  /* 0x00000200090f7824 */ /* 0x000fe200078e0210 */
[----:B------:R-:W-:-:S03]  /*01d0*/  CS2R R8, SRZ ;  /* 0x0000000000087805 */ /* 0x000fc6000001ff00 */
[----:B0-----:R-:W-:Y:S01]  /*01e0*/  IMAD.WIDE R14, R15, 0x4, R22 ;  /* 0x000000040f0e7825 */ /* 0x001fe200078e0216 */
[----:B------:R0:W3:Y:S04]  /*01f0*/  @!P0 LDG.E.EL.128 R4, desc[UR6][R12.64] ;  /* 0x000000060c048981 */ /* 0x0000e8000c2e1d00 */
[----:B------:R1:W4:Y:S01]  /*0200*/  @!P0 LDG.E.EL.128 R8, desc[UR6][R14.64] ;  /* 0x000000060e088981 */ /* 0x000322000c2e1d00 */
[----:B------:R-:W-:Y:S01]  /*0210*/  SHF.R.S32.HI R24, RZ, 0x1f, R3 ;  /* 0x0000001fff187819 */ /* 0x000fe20000011403 */
[----:B------:R-:W-:Y:S01]  /*0220*/  HFMA2.MMA R25, -RZ, RZ, 1.625, 0 ;  /* 0x3e800000ff197435 */ /* 0x000fe200000001ff */
[----:B0-----:R-:W-:Y:S01]  /*0230*/  LOP3.LUT R13, R3, 0x10, R0, 0xfe, !PT ;  /* 0x00000010030d7812 */ /* 0x001fe200078efe00 */
[----:B--2---:R-:W-:-:S04]  /*0240*/  FADD R18, RZ, -R18 ;  /* 0x80000012ff127221 */ /* 0x004fc80000000000 */
[----:B------:R-:W-:Y:S01]  /*0250*/  FMUL R29, R18, 1.4426950216293334961 ;  /* 0x3fb8aa3b121d7820 */ /* 0x000fe20000400000 */
[----:B------:R-:W-:-:S04]  /*0260*/  LEA R18, P2, R17, UR4, 0x2 ;  /* 0x0000000411127c11 */ /* 0x000fc8000f8410ff */
[----:B------:R-:W-:Y:S02]  /*0270*/  LEA.HI.X R19, R17, UR5, R24, 0x2, P2 ;  /* 0x0000000511137c11 */ /* 0x000fe400090f1418 */
[----:B------:R-:W-:-:S03]  /*0280*/  FSETP.GEU.AND P1, PT, R29, -126, PT ;  /* 0xc2fc00001d00780b */ /* 0x000fc60003f2e000 */
[----:B------:R0:W2:Y:S10]  /*0290*/  LDG.E.EL R24, desc[UR6][R18.64+0x40] ;  /* 0x0000400612187981 */ /* 0x0000b4000c2e1900 */
[----:B------:R-:W-:-:S04]  /*02a0*/  @!P1 FMUL R29, R29, 0.5 ;  /* 0x3f0000001d1d9820 */ /* 0x000fc80000400000 */
[----:B------:R-:W5:Y:S02]  /*02b0*/  MUFU.EX2 R12, R29 ;  /* 0x0000001d000c7308 */ /* 0x000f640000000800 */
[----:B-----5:R-:W-:-:S04]  /*02c0*/  @!P1 FMUL R12, R12, R12 ;  /* 0x0000000c0c0c9220 */ /* 0x020fc80000400000 */
[----:B-1----:R-:W-:Y:S01]  /*02d0*/  FADD R14, R12, 1 ;  /* 0x3f8000000c0e7421 */ /* 0x002fe20000000000 */
[----:B------:R-:W-:Y:S01]  /*02e0*/  LEA.HI R12, R20, R13, RZ, 0xc ;  /* 0x0000000d140c7211 */ /* 0x000fe200078f60ff */
[----:B------:R-:W-:-:S03]  /*02f0*/  IMAD R13, R13, 0x200, R16 ;  /* 0x000002000d0d7824 */ /* 0x000fc600078e0210 */
[----:B------:R-:W-:Y:S01]  /*0300*/  FSETP.GT.AND P1, PT, R14, 8.50705917302346158658e+37, PT ;  /* 0x7e8000000e00780b */ /* 0x000fe20003f24000 */
[----:B------:R-:W-:Y:S01]  /*0310*/  IMAD.WIDE R26, R13, 0x4, R26 ;  /* 0x000000040d1a7825 */ /* 0x000fe200078e021a */
[----:B------:R-:W-:Y:S02]  /*0320*/  SHF.R.S32.HI R17, RZ, 0xc, R12 ;  /* 0x0000000cff117819 */ /* 0x000fe4000001140c */
[----:B------:R-:W-:Y:S02]  /*0330*/  CS2R R12, SRZ ;  /* 0x00000000000c7805 */ /* 0x000fe4000001ff00 */
[----:B------:R-:W-:Y:S01]  /*0340*/  FSEL R15, R25, 1, P1 ;  /* 0x3f800000190f7808 */ /* 0x000fe20000800000 */
[----:B------:R-:W-:Y:S01]  /*0350*/  IMAD R17, R17, 0x200, R16 ;  /* 0x0000020011117824 */ /* 0x000fe200078e0210 */
[----:B0-----:R-:W-:-:S03]  /*0360*/  CS2R R18, SRZ ;  /* 0x0000000000127805 */ /* 0x001fc6000001ff00 */
[----:B------:R-:W-:-:S04]  /*0370*/  IMAD.WIDE R22, R17, 0x4, R22 ;  /* 0x0000000411167825 */ /* 0x000fc800078e0216 */
[----:B------:R-:W-:-:S04]  /*0380*/  @P1 FMUL R14, R14, 0.25 ;  /* 0x3e8000000e0e1820 */ /* 0x000fc80000400000 */
[----:B------:R-:W0:Y:S01]  /*0390*/  MUFU.RCP R28, R14 ;  /* 0x0000000e001c7308 */ /* 0x000e220000001000 */
[----:B------:R-:W-:-:S06]  /*03a0*/  CS2R R16, SRZ ;  /* 0x0000000000107805 */ /* 0x000fcc000001ff00 */
[----:B------:R-:W5:Y:S01]  /*03b0*/  @!P0 LDG.E.EL.128 R16, desc[UR6][R22.64] ;  /* 0x0000000616108981 */ /* 0x000f62000c2e1d00 */
[----:B0-----:R-:W-:-:S04]  /*03c0*/  FMUL R28, R28, R15 ;  /* 0x0000000f1c1c7220 */ /* 0x001fc80000400000 */
[----:B---3--:R-:W-:-:S04]  /*03d0*/  FMUL R15, R28, R4 ;  /* 0x000000041c0f7220 */ /* 0x008fc80000400000 */
[----:B----4-:R-:W-:Y:S01]  /*03e0*/  FFMA R8, R8, R4, R15 ;  /* 0x0000000408087223 */ /* 0x010fe2000000000f */
[----:B------:R-:W-:-:S06]  /*03f0*/  CS2R R14, SRZ ;  /* 0x00000000000e7805 */ /* 0x000fcc000001ff00 */
[----:B------:R0:W3:Y:S01]  /*0400*/  @!P0 LDG.E.EL.128 R12, desc[UR6][R26.64] ;  /* 0x000000061a0c8981 */ /* 0x0000e2000c2e1d00 */
[----:B------:R-:W1:Y:S01]  /*0410*/  S2R R4, SR_TID.X ;  /* 0x0000000000047919 */ /* 0x000e620000002100 */
[----:B------:R-:W4:Y:S01]  /*0420*/  S2UR UR5, SR_CgaCtaId ;  /* 0x00000000000579c3 */ /* 0x000f220000008800 */
[----:B0-----:R-:W-:-:S04]  /*0430*/  FMUL R26, R28, R5 ;  /* 0x000000051c1a7220 */ /* 0x001fc80000400000 */
[----:B------:R-:W-:Y:S01]  /*0440*/  FFMA R9, R9, R5, R26 ;  /* 0x0000000509097223 */ /* 0x000fe2000000001a */
[----:B------:R-:W-:Y:S01]  /*0450*/  FMUL R5, R28, R6 ;  /* 0x000000061c057220 */ /* 0x000fe20000400000 */
[----:B------:R-:W-:-:S03]  /*0460*/  UMOV UR4, 0x400 ;  /* 0x0000040000047882 */ /* 0x000fc60000000000 */
[----:B------:R-:W-:Y:S01]  /*0470*/  FFMA R10, R10, R6, R5 ;  /* 0x000000060a0a7223 */ /* 0x000fe20000000005 */
[----:B------:R-:W-:-:S04]  /*0480*/  FMUL R28, R28, R7 ;  /* 0x000000071c1c7220 */ /* 0x000fc80000400000 */
[----:B------:R-:W-:Y:S01]  /*0490*/  FFMA R11, R11, R7, R28 ;  /* 0x000000070b0b7223 */ /* 0x000fe2000000001c */
[----:B----4-:R-:W-:Y:S01]  /*04a0*/  UPRMT UR4, UR5, 0x654, UR4 ;  /* 0x0000065405047896 */ /* 0x010fe20008000004 */
[----:B-1----:R-:W-:Y:S01]  /*04b0*/  IMAD.SHL.U32 R5, R4, 0x80, RZ ;  /* 0x0000008004057824 */ /* 0x002fe200078e00ff */
[----:B------:R-:W-:-:S04]  /*04c0*/  SHF.R.U32.HI R26, RZ, 0x3, R4 ;  /* 0x00000003ff1a7819 */ /* 0x000fc80000011604 */
[----:B------:R-:W-:Y:S02]  /*04d0*/  SGXT.U32 R26, R26, 0x4 ;  /* 0x000000041a1a781a */ /* 0x000fe40000000000 */
[----:B------:R-:W-:-:S04]  /*04e0*/  LOP3.LUT R5, R5, 0x380, RZ, 0xc0, !PT ;  /* 0x0000038005057812 */ /* 0x000fc800078ec0ff */
[C---:B------:R-:W-:Y:S02]  /*04f0*/  LOP3.LUT R26, R5.reuse, R26, RZ, 0xfc, !PT ;  /* 0x0000001a051a7212 */ /* 0x040fe400078efcff */
[C---:B------:R-:W-:Y:S02]  /*0500*/  LOP3.LUT R6, R5.reuse, 0x20, RZ, 0xfc, !PT ;  /* 0x0000002005067812 */ /* 0x040fe400078efcff */
[C---:B------:R-:W-:Y:S02]  /*0510*/  LOP3.LUT R22, R5.reuse, 0x40, RZ, 0xfc, !PT ;  /* 0x0000004005167812 */ /* 0x040fe400078efcff */
[C---:B------:R-:W-:Y:S02]  /*0520*/  LOP3.LUT R28, R5.reuse, 0x60, RZ, 0xfc, !PT ;  /* 0x00000060051c7812 */ /* 0x040fe400078efcff */
[----:B------:R-:W-:Y:S02]  /*0530*/  LEA.HI R23, R5, UR4, RZ, 0x1f ;  /* 0x0000000405177c11 */ /* 0x000fe4000f8ff8ff */
[----:B------:R-:W-:-:S02]  /*0540*/  LEA.HI R7, R6, UR4, RZ, 0x1f ;  /* 0x0000000406077c11 */ /* 0x000fc4000f8ff8ff */
[----:B------:R-:W-:Y:S01]  /*0550*/  LEA.HI R27, R22, UR4, RZ, 0x1f ;  /* 0x00000004161b7c11 */ /* 0x000fe2000f8ff8ff */
[C---:B------:R-:W-:Y:S01]  /*0560*/  IMAD R23, R26.reuse, 0x4, R23 ;  /* 0x000000041a177824 */ /* 0x040fe200078e0217 */
[----:B------:R-:W-:-:S04]  /*0570*/  LEA R22, R26, R7, 0x2 ;  /* 0x000000071a167211 */ /* 0x000fc800078e10ff */
[----:B------:R0:W-:Y:S04]  /*0580*/  STS [R23], R8 ;  /* 0x0000000817007388 */ /* 0x0001e80000000800 */
[----:B------:R1:W-:Y:S01]  /*0590*/  STS [R22+0x80], R9 ;  /* 0x0000800916007388 */ /* 0x0003e20000000800 */
[C---:B------:R-:W-:Y:S02]  /*05a0*/  IMAD.SHL.U32 R7, R4.reuse, 0x2, RZ ;  /* 0x0000000204077824 */ /* 0x040fe400078e00ff */
[----:B------:R-:W-:-:S03]  /*05b0*/  IMAD.SHL.U32 R4, R4, 0x4, RZ ;  /* 0x0000000404047824 */ /* 0x000fc600078e00ff */
[----:B------:R-:W-:Y:S02]  /*05c0*/  LOP3.LUT R7, R7, 0xf0, RZ, 0xc0, !PT ;  /* 0x000000f007077812 */ /* 0x000fe400078ec0ff */
[----:B0-----:R-:W-:Y:S02]  /*05d0*/  LOP3.LUT R8, R4, 0x1fc, RZ, 0xc0, !PT ;  /* 0x000001fc04087812 */ /* 0x001fe400078ec0ff */
[----:B------:R-:W-:-:S05]  /*05e0*/  IADD3 R7, R7, UR4, RZ ;  /* 0x0000000407077c10 */ /* 0x000fca000fffe0ff */
[----:B------:R-:W-:Y:S02]  /*05f0*/  IMAD R7, R8, 0x4, R7 ;  /* 0x0000000408077824 */ /* 0x000fe400078e0207 */
[----:B--2---:R-:W-:-:S04]  /*0600*/  FADD R24, RZ, -R24 ;  /* 0x80000018ff187221 */ /* 0x004fc80000000000 */
[----:B------:R-:W-:-:S05]  /*0610*/  FMUL R29, R24, 1.4426950216293334961 ;  /* 0x3fb8aa3b181d7820 */ /* 0x000fca0000400000 */
[----:B------:R-:W-:-:S13]  /*0620*/  FSETP.GEU.AND P0, PT, R29, -126, PT ;  /* 0xc2fc00001d00780b */ /* 0x000fda0003f0e000 */
[----:B------:R-:W-:-:S04]  /*0630*/  @!P0 FMUL R29, R29, 0.5 ;  /* 0x3f0000001d1d8820 */ /* 0x000fc80000400000 */
[----:B------:R-:W0:Y:S02]  /*0640*/  MUFU.EX2 R24, R29 ;  /* 0x0000001d00187308 */ /* 0x000e240000000800 */
[----:B0-----:R-:W-:-:S04]  /*0650*/  @!P0 FMUL R24, R24, R24 ;  /* 0x0000001818188220 */ /* 0x001fc80000400000 */
[----:B------:R-:W-:-:S05]  /*0660*/  FADD R24, R24, 1 ;  /* 0x3f80000018187421 */ /* 0x000fca0000000000 */
[----:B------:R-:W-:-:S13]  /*0670*/  FSETP.GT.AND P0, PT, R24, 8.50705917302346158658e+37, PT ;  /* 0x7e8000001800780b */ /* 0x000fda0003f04000 */
[----:B------:R-:W-:-:S06]  /*0680*/  @P0 FMUL R24, R24, 0.25 ;  /* 0x3e80000018180820 */ /* 0x000fcc0000400000 */
[----:B------:R-:W0:Y:S01]  /*0690*/  MUFU.RCP R24, R24 ;  /* 0x0000001800187308 */ /* 0x000e220000001000 */
[----:B------:R-:W-:Y:S02]  /*06a0*/  FSEL R5, R25, 1, P0 ;  /* 0x3f80000019057808 */ /* 0x000fe40000000000 */
[----:B------:R-:W-:Y:S01]  /*06b0*/  LEA.HI R29, R28, UR4, RZ, 0x1f ;  /* 0x000000041c1d7c11 */ /* 0x000fe2000f8ff8ff */
[----:B------:R-:W-:Y:S02]  /*06c0*/  IMAD R25, R26, 0x4, R27 ;  /* 0x000000041a197824 */ /* 0x000fe400078e021b */
[----:B0-----:R-:W-:-:S04]  /*06d0*/  FMUL R24, R24, R5 ;  /* 0x0000000518187220 */ /* 0x001fc80000400000 */
[CC--:B---3--:R-:W-:Y:S01]  /*06e0*/  FMUL R5, R24.reuse, R12.reuse ;  /* 0x0000000c18057220 */ /* 0x0c8fe20000400000 */
[----:B------:R-:W-:Y:S01]  /*06f0*/  FMUL R6, R24, R13 ;  /* 0x0000000d18067220 */ /* 0x000fe20000400000 */
[----:B------:R-:W-:Y:S02]  /*0700*/  IMAD R26, R26, 0x4, R29 ;  /* 0x000000041a1a7824 */ /* 0x000fe400078e021d */
[----:B-----5:R-:W-:Y:S01]  /*0710*/  FFMA R16, R16, R12, R5 ;  /* 0x0000000c10107223 */ /* 0x020fe20000000005 */
[CC--:B------:R-:W-:Y:S01]  /*0720*/  FMUL R5, R24.reuse, R14.reuse ;  /* 0x0000000e18057220 */ /* 0x0c0fe20000400000 */
[----:B------:R-:W-:Y:S01]  /*0730*/  FMUL R24, R24, R15 ;  /* 0x0000000f18187220 */ /* 0x000fe20000400000 */
[----:B------:R-:W-:Y:S01]  /*0740*/  FFMA R17, R17, R13, R6 ;  /* 0x0000000d11117223 */ /* 0x000fe20000000006 */
[----:B------:R0:W-:Y:S01]  /*0750*/  STS [R25+0x100], R10 ;  /* 0x0001000a19007388 */ /* 0x0001e20000000800 */
[----:B------:R-:W-:Y:S01]  /*0760*/  FFMA R18, R18, R14, R5 ;  /* 0x0000000e12127223 */ /* 0x000fe20000000005 */
[----:B------:R-:W-:-:S02]  /*0770*/  FFMA R19, R19, R15, R24 ;  /* 0x0000000f13137223 */ /* 0x000fc40000000018 */
[----:B------:R2:W-:Y:S04]  /*0780*/  STS [R26+0x180], R11 ;  /* 0x0001800b1a007388 */ /* 0x0005e80000000800 */
[----:B------:R-:W-:Y:S04]  /*0790*/  STS [R23+0x40], R16 ;  /* 0x0000401017007388 */ /* 0x000fe80000000800 */
[----:B------:R-:W-:Y:S04]  /*07a0*/  STS [R22+0xc0], R17 ;  /* 0x0000c01116007388 */ /* 0x000fe80000000800 */
[----:B------:R-:W-:Y:S04]  /*07b0*/  STS [R25+0x140], R18 ;  /* 0x0001401219007388 */ /* 0x000fe80000000800 */
[----:B------:R-:W-:Y:S01]  /*07c0*/  STS [R26+0x1c0], R19 ;  /* 0x0001c0131a007388 */ /* 0x000fe20000000800 */
[----:B------:R-:W-:Y:S01]  /*07d0*/  BAR.SYNC.DEFER_BLOCKING 0x0 ;  /* 0x0000000000007b1d */ /* 0x000fe20000010000 */
[----:B-1----:R-:W-:-:S04]  /*07e0*/  LOP3.LUT R9, R3, 0x1c, R2, 0xf8, !PT ;  /* 0x0000001c03097812 */ /* 0x002fc800078ef802 */
[----:B------:R-:W-:-:S03]  /*07f0*/  LEA.HI R20, R20, R9, RZ, 0xc ;  /* 0x0000000914147211 */ /* 0x000fc600078f60ff */
[----:B------:R-:W1:Y:S01]  /*0800*/  LDC.64 R2, c[0x0][0x228] ;  /* 0x00008a00ff027b82 */ /* 0x000e620000000a00 */
[----:B------:R-:W3:Y:S01]  /*0810*/  LDS.128 R4, [R7] ;  /* 0x0000000007047984 */ /* 0x000ee20000000c00 */
[C---:B0-----:R-:W-:Y:S01]  /*0820*/  IMAD.SHL.U32 R10, R20.reuse, 0x200, RZ ;  /* 0x00000200140a7824 */ /* 0x041fe200078e00ff */
[----:B------:R-:W-:-:S04]  /*0830*/  LOP3.LUT R20, R20, 0xfffff000, RZ, 0xc0, !PT ;  /* 0xfffff00014147812 */ /* 0x000fc800078ec0ff */
[----:B--2---:R-:W-:Y:S02]  /*0840*/  LOP3.LUT R11, R10, 0xffe00000, RZ, 0xc0, !PT ;  /* 0xffe000000a0b7812 */ /* 0x004fe400078ec0ff */
[----:B------:R-:W-:Y:S02]  /*0850*/  LOP3.LUT R10, R21, R0, RZ, 0xfc, !PT ;  /* 0x00000000150a7212 */ /* 0x000fe400078efcff */
[----:B------:R-:W-:Y:S02]  /*0860*/  LOP3.LUT R0, R21, 0x10, R0, 0xfe, !PT ;  /* 0x0000001015007812 */ /* 0x000fe400078efe00 */
[----:B------:R-:W-:Y:S02]  /*0870*/  LOP3.LUT R12, R8, 0x200, RZ, 0xfc, !PT ;  /* 0x00000200080c7812 */ /* 0x000fe400078efcff */
[----:B------:R-:W-:Y:S02]  /*0880*/  IADD3 R9, R11, R9, -R20 ;  /* 0x000000090b097210 */ /* 0x000fe40007ffe814 */
[----:B------:R-:W-:-:S02]  /*0890*/  ISETP.GE.AND P1, PT, R10, 0x200, PT ;  /* 0x000002000a00780c */ /* 0x000fc40003f26270 */
[----:B------:R-:W-:Y:S01]  /*08a0*/  ISETP.GE.AND P0, PT, R0, 0x200, PT ;  /* 0x000002000000780c */ /* 0x000fe20003f06270 */
[----:B------:R-:W-:Y:S01]  /*08b0*/  IMAD R11, R10, 0x1000, R9 ;  /* 0x000010000a0b7824 */ /* 0x000fe200078e0209 */
[----:B------:R-:W-:-:S03]  /*08c0*/  SHF.R.U32.HI R12, RZ, 0x1, R12 ;  /* 0x00000001ff0c7819 */ /* 0x000fc6000001160c */
[----:B-1----:R-:W-:Y:S01]  /*08d0*/  IMAD.WIDE R10, R11, 0x4, R2 ;  /* 0x000000040b0a7825 */ /* 0x002fe200078e0202 */
[----:B------:R-:W-:-:S04]  /*08e0*/  LOP3.LUT R12, R12, 0x1f0, RZ, 0xc0, !PT ;  /* 0x000001f00c0c7812 */ /* 0x000fc800078ec0ff */
[----:B------:R-:W-:-:S05]  /*08f0*/  IADD3 R13, R12, UR4, RZ ;  /* 0x000000040c0d7c10 */ /* 0x000fca000fffe0ff */
[----:B------:R-:W-:Y:S01]  /*0900*/  IMAD R13, R8, 0x4, R13 ;  /* 0x00000004080d7824 */ /* 0x000fe200078e020d */
[----:B---3--:R0:W-:Y:S02]  /*0910*/  @!P1 STG.E.128 desc[UR6][R10.64], R4 ;  /* 0x000000040a009986 */ /* 0x0081e4000c101d06 */
[----:B0-----:R-:W-:Y:S05]  /*0920*/  @P0 EXIT ;  /* 0x000000000000094d */ /* 0x001fea0003800000 */
[----:B------:R-:W0:Y:S01]  /*0930*/  LDS.128 R12, [R13+0x800] ;  /* 0x000800000d0c7984 */ /* 0x000e220000000c00 */
[----:B------:R-:W-:-:S04]  /*0940*/  IMAD R9, R0, 0x1000, R9 ;  /* 0x0000100000097824 */ /* 0x000fc800078e0209 */
[----:B------:R-:W-:-:S05]  /*0950*/  IMAD.WIDE R2, R9, 0x4, R2 ;  /* 0x0000000409027825 */ /* 0x000fca00078e0202 */
[----:B0-----:R-:W-:Y:S01]  /*0960*/  STG.E.128 desc[UR6][R2.64], R12 ;  /* 0x0000000c02007986 */ /* 0x001fe2000c101d06 */
[----:B------:R-:W-:Y:S05]  /*0970*/  EXIT ;  /* 0x000000000000794d */ /* 0x000fea0003800000 */
.L_x_0:
[----:B------:R-:W-:-:S00]  /*0980*/  BRA `(.L_x_0) ;  /* 0xfffffffc00fc7947 */ /* 0x000fc0000383ffff */
[----:B------:R-:W-:-:S00]  /*0990*/  NOP ;  /* 0x0000000000007918 */ /* 0x000fc00000000000 */
        /* <DEDUP_REMOVED lines=14> */
.L_x_1:


//--------------------- .nv.shared.triton_poi_fused_add_mul_sigmoid_7 --------------------------
	.section	.nv.shared.triton_poi_fused_add_mul_sigmoid_7,"aw",@nobits
	.sectionflags	@""
	.align	16
	.zero		1024


//--------------------- .nv.constant0.triton_poi_fused_add_mul_sigmoid_7 --------------------------
	.section	.nv.constant0.triton_poi_fused_add_mul_sigmoid_7,"a",@progbits
	.sectionflags	@""
	.align	4
.nv.constant0.triton_poi_fused_add_mul_sigmoid_7:
	.zero		568
